//
// Generated by NVIDIA NVVM Compiler
//
// Compiler Build ID: CL-36424714
// Cuda compilation tools, release 13.0, V13.0.88
// Based on NVVM 20.0.0
//

.version 9.0
.target sm_100
.address_size 64

	// .globl	_Z17conv2D_gpu_sharedPKfPfi
.const .align 4 .b8 d_kernel[36] = {0, 0, 0, 0, 0, 0, 128, 191, 0, 0, 0, 0, 0, 0, 128, 191, 0, 0, 160, 64, 0, 0, 128, 191, 0, 0, 0, 0, 0, 0, 128, 191};
// _ZZ17conv2D_gpu_sharedPKfPfiE4tile has been demoted

.visible .entry _Z17conv2D_gpu_sharedPKfPfi(
	.param .u64 .ptr .align 1 _Z17conv2D_gpu_sharedPKfPfi_param_0,
	.param .u64 .ptr .align 1 _Z17conv2D_gpu_sharedPKfPfi_param_1,
	.param .u32 _Z17conv2D_gpu_sharedPKfPfi_param_2
)
{
	.reg .pred 	%p<31>;
	.reg .b32 	%r<41>;
	.reg .b32 	%f<37>;
	.reg .b64 	%rd<26>;
	// demoted variable
	.shared .align 4 .b8 _ZZ17conv2D_gpu_sharedPKfPfiE4tile[1296];
	ld.param.u64 	%rd7, [_Z17conv2D_gpu_sharedPKfPfi_param_0];
	ld.param.u64 	%rd6, [_Z17conv2D_gpu_sharedPKfPfi_param_1];
	ld.param.u32 	%r7, [_Z17conv2D_gpu_sharedPKfPfi_param_2];
	cvta.to.global.u64 	%rd1, %rd7;
	mov.u32 	%r8, %tid.x;
	mov.u32 	%r9, %tid.y;
	mov.u32 	%r10, %ctaid.y;
	shl.b32 	%r11, %r10, 4;
	add.s32 	%r1, %r11, %r9;
	mov.u32 	%r12, %ctaid.x;
	shl.b32 	%r13, %r12, 4;
	add.s32 	%r14, %r13, %r8;
	add.s32 	%r15, %r1, -1;
	setp.ne.s32 	%p5, %r1, 0;
	setp.le.s32 	%p6, %r1, %r7;
	and.pred  	%p1, %p5, %p6;
	mov.u32 	%r16, _ZZ17conv2D_gpu_sharedPKfPfiE4tile;
	mad.lo.s32 	%r17, %r9, 72, %r16;
	mul.lo.s32 	%r2, %r15, %r7;
	setp.gt.s32 	%p7, %r14, 0;
	setp.le.s32 	%p8, %r14, %r7;
	and.pred  	%p2, %p7, %p8;
	and.pred  	%p9, %p1, %p2;
	cvt.s64.s32 	%rd8, %r2;
	cvt.s64.s32 	%rd2, %r14;
	add.s64 	%rd9, %rd2, %rd8;
	shl.b64 	%rd10, %rd9, 2;
	add.s64 	%rd3, %rd1, %rd10;
	shl.b32 	%r18, %r8, 2;
	add.s32 	%r3, %r17, %r18;
	not.pred 	%p10, %p9;
	@%p10 bra 	$L__BB0_2;
	ld.global.f32 	%f1, [%rd3+-4];
	st.shared.f32 	[%r3], %f1;
	bra.uni 	$L__BB0_3;
$L__BB0_2:
	mov.b32 	%r19, 0;
	st.shared.u32 	[%r3], %r19;
$L__BB0_3:
	cvt.u32.u64 	%r20, %rd2;
	setp.gt.s32 	%p11, %r20, -1;
	setp.lt.s32 	%p12, %r20, %r7;
	and.pred  	%p3, %p11, %p12;
	and.pred  	%p13, %p1, %p3;
	@%p13 bra 	$L__BB0_5;
	mov.b32 	%r21, 0;
	st.shared.u32 	[%r3+4], %r21;
	bra.uni 	$L__BB0_6;
$L__BB0_5:
	add.s32 	%r23, %r20, %r2;
	mul.wide.s32 	%rd11, %r23, 4;
	add.s64 	%rd12, %rd1, %rd11;
	ld.global.f32 	%f2, [%rd12];
	st.shared.f32 	[%r3+4], %f2;
$L__BB0_6:
	add.s32 	%r25, %r20, 1;
	setp.gt.s32 	%p14, %r20, -2;
	setp.lt.s32 	%p15, %r25, %r7;
	and.pred  	%p4, %p14, %p15;
	and.pred  	%p17, %p1, %p4;
	@%p17 bra 	$L__BB0_8;
	mov.b32 	%r26, 0;
	st.shared.u32 	[%r3+8], %r26;
	bra.uni 	$L__BB0_9;
$L__BB0_8:
	ld.global.f32 	%f3, [%rd3+4];
	st.shared.f32 	[%r3+8], %f3;
$L__BB0_9:
	setp.lt.s32 	%p18, %r1, %r7;
	mul.lo.s32 	%r4, %r1, %r7;
	and.pred  	%p19, %p18, %p2;
	cvt.s64.s32 	%rd13, %r4;
	add.s64 	%rd14, %rd2, %rd13;
	shl.b64 	%rd15, %rd14, 2;
	add.s64 	%rd4, %rd1, %rd15;
	@%p19 bra 	$L__BB0_11;
	mov.b32 	%r27, 0;
	st.shared.u32 	[%r3+72], %r27;
	bra.uni 	$L__BB0_12;
$L__BB0_11:
	ld.global.f32 	%f4, [%rd4+-4];
	st.shared.f32 	[%r3+72], %f4;
$L__BB0_12:
	setp.lt.s32 	%p20, %r1, %r7;
	and.pred  	%p21, %p20, %p3;
	@%p21 bra 	$L__BB0_14;
	mov.b32 	%r28, 0;
	st.shared.u32 	[%r3+76], %r28;
	bra.uni 	$L__BB0_15;
$L__BB0_14:
	add.s32 	%r30, %r20, %r4;
	mul.wide.s32 	%rd16, %r30, 4;
	add.s64 	%rd17, %rd1, %rd16;
	ld.global.f32 	%f5, [%rd17];
	st.shared.f32 	[%r3+76], %f5;
$L__BB0_15:
	setp.lt.s32 	%p22, %r1, %r7;
	and.pred  	%p23, %p22, %p4;
	@%p23 bra 	$L__BB0_17;
	mov.b32 	%r31, 0;
	st.shared.u32 	[%r3+80], %r31;
	bra.uni 	$L__BB0_18;
$L__BB0_17:
	ld.global.f32 	%f6, [%rd4+4];
	st.shared.f32 	[%r3+80], %f6;
$L__BB0_18:
	add.s32 	%r5, %r1, 1;
	setp.lt.s32 	%p24, %r5, %r7;
	add.s32 	%r6, %r4, %r7;
	and.pred  	%p25, %p24, %p2;
	cvt.s64.s32 	%rd18, %r6;
	add.s64 	%rd19, %rd2, %rd18;
	shl.b64 	%rd20, %rd19, 2;
	add.s64 	%rd5, %rd1, %rd20;
	@%p25 bra 	$L__BB0_20;
	mov.b32 	%r32, 0;
	st.shared.u32 	[%r3+144], %r32;
	bra.uni 	$L__BB0_21;
$L__BB0_20:
	ld.global.f32 	%f7, [%rd5+-4];
	st.shared.f32 	[%r3+144], %f7;
$L__BB0_21:
	setp.lt.s32 	%p26, %r5, %r7;
	and.pred  	%p27, %p26, %p3;
	@%p27 bra 	$L__BB0_23;
	mov.b32 	%r33, 0;
	st.shared.u32 	[%r3+148], %r33;
	bra.uni 	$L__BB0_24;
$L__BB0_23:
	add.s32 	%r35, %r20, %r6;
	mul.wide.s32 	%rd21, %r35, 4;
	add.s64 	%rd22, %rd1, %rd21;
	ld.global.f32 	%f8, [%rd22];
	st.shared.f32 	[%r3+148], %f8;
$L__BB0_24:
	setp.lt.s32 	%p28, %r5, %r7;
	and.pred  	%p29, %p28, %p4;
	@%p29 bra 	$L__BB0_26;
	mov.b32 	%r36, 0;
	st.shared.u32 	[%r3+152], %r36;
	bra.uni 	$L__BB0_27;
$L__BB0_26:
	ld.global.f32 	%f9, [%rd5+4];
	st.shared.f32 	[%r3+152], %f9;
$L__BB0_27:
	bar.sync 	0;
	max.s32 	%r38, %r1, %r20;
	setp.ge.s32 	%p30, %r38, %r7;
	@%p30 bra 	$L__BB0_29;
	ld.shared.f32 	%f10, [%r3];
	ld.const.f32 	%f11, [d_kernel];
	fma.rn.f32 	%f12, %f10, %f11, 0f00000000;
	ld.shared.f32 	%f13, [%r3+4];
	ld.const.f32 	%f14, [d_kernel+4];
	fma.rn.f32 	%f15, %f13, %f14, %f12;
	ld.shared.f32 	%f16, [%r3+8];
	ld.const.f32 	%f17, [d_kernel+8];
	fma.rn.f32 	%f18, %f16, %f17, %f15;
	ld.shared.f32 	%f19, [%r3+72];
	ld.const.f32 	%f20, [d_kernel+12];
	fma.rn.f32 	%f21, %f19, %f20, %f18;
	ld.shared.f32 	%f22, [%r3+76];
	ld.const.f32 	%f23, [d_kernel+16];
	fma.rn.f32 	%f24, %f22, %f23, %f21;
	ld.shared.f32 	%f25, [%r3+80];
	ld.const.f32 	%f26, [d_kernel+20];
	fma.rn.f32 	%f27, %f25, %f26, %f24;
	ld.shared.f32 	%f28, [%r3+144];
	ld.const.f32 	%f29, [d_kernel+24];
	fma.rn.f32 	%f30, %f28, %f29, %f27;
	ld.shared.f32 	%f31, [%r3+148];
	ld.const.f32 	%f32, [d_kernel+28];
	fma.rn.f32 	%f33, %f31, %f32, %f30;
	ld.shared.f32 	%f34, [%r3+152];
	ld.const.f32 	%f35, [d_kernel+32];
	fma.rn.f32 	%f36, %f34, %f35, %f33;
	add.s32 	%r40, %r4, %r20;
	cvta.to.global.u64 	%rd23, %rd6;
	mul.wide.s32 	%rd24, %r40, 4;
	add.s64 	%rd25, %rd23, %rd24;
	st.global.f32 	[%rd25], %f36;
$L__BB0_29:
	ret;

}


// ===== COMPILED SASS (sm_100) =====

	.target	sm_100

	.elftype	@"ET_EXEC"


//--------------------- .note.nv.tkinfo           --------------------------
	.section	.note.nv.tkinfo,"",@"SHT_NOTE"
	.sectionflags	@"SHF_NOTE_NV_TKINFO"
	.tkinfo
        /*0018*/ 	.word	0x00000002
        /*0030*/ 	.string	""
        /*0030*/ 	.string	"ptxas"
        /*0030*/ 	.string	"Cuda compilation tools, release 13.0, V13.0.88"
        /*0030*/ 	.string	"Build cuda_13.0.r13.0/compiler.36424714_0"
        /*0030*/ 	.string	"-arch sm_100 -m 64 "



//--------------------- .note.nv.cuinfo           --------------------------
	.section	.note.nv.cuinfo,"",@"SHT_NOTE"
	.sectionflags	@"SHF_NOTE_NV_CUINFO"
        /*0018*/ 	.short	0x0002
        /*001a*/ 	.short	0x0064
        /*001c*/ 	.short	0x0082
	.zero		2


//--------------------- .nv.info                  --------------------------
	.section	.nv.info,"",@"SHT_CUDA_INFO"
	.align	4


	//----- nvinfo : EIATTR_REGCOUNT
	.align		4
        /*0000*/ 	.byte	0x04, 0x2f
        /*0002*/ 	.short	(.L_2 - .L_1)
	.align		4
.L_1:
        /*0004*/ 	.word	index@(_Z17conv2D_gpu_sharedPKfPfi)
        /*0008*/ 	.word	0x0000001a


	//----- nvinfo : EIATTR_FRAME_SIZE
	.align		4
.L_2:
        /*000c*/ 	.byte	0x04, 0x11
        /*000e*/ 	.short	(.L_4 - .L_3)
	.align		4
.L_3:
        /*0010*/ 	.word	index@(_Z17conv2D_gpu_sharedPKfPfi)
        /*0014*/ 	.word	0x00000000


	//----- nvinfo : EIATTR_MIN_STACK_SIZE
	.align		4
.L_4:
        /*0018*/ 	.byte	0x04, 0x12
        /*001a*/ 	.short	(.L_6 - .L_5)
	.align		4
.L_5:
        /*001c*/ 	.word	index@(_Z17conv2D_gpu_sharedPKfPfi)
        /*0020*/ 	.word	0x00000000
.L_6:


//--------------------- .nv.compat                --------------------------
	.section	.nv.compat,"",@"SHT_CUDA_COMPAT_INFO"
	.align	4
        /*0000*/ 	.byte	0x02, 0x09, 0x00, 0x00, 0x02, 0x02, 0x01, 0x00, 0x02, 0x05, 0x05, 0x00, 0x03, 0x07, 0x01, 0x01
        /*0010*/ 	.byte	0x02, 0x03, 0x00, 0x00, 0x02, 0x06, 0x01, 0x00, 0x04, 0x0b, 0x08, 0x00, 0x09, 0x00, 0x00, 0x00
        /*0020*/ 	.byte	0x00, 0x00, 0x00, 0x00


//--------------------- .nv.info._Z17conv2D_gpu_sharedPKfPfi --------------------------
	.section	.nv.info._Z17conv2D_gpu_sharedPKfPfi,"",@"SHT_CUDA_INFO"
	.sectionflags	@""
	.align	4


	//----- nvinfo : EIATTR_CUDA_API_VERSION
	.align		4
        /*0000*/ 	.byte	0x04, 0x37
        /*0002*/ 	.short	(.L_8 - .L_7)
.L_7:
        /*0004*/ 	.word	0x00000082


	//----- nvinfo : EIATTR_KPARAM_INFO
	.align		4
.L_8:
        /*0008*/ 	.byte	0x04, 0x17
        /*000a*/ 	.short	(.L_10 - .L_9)
.L_9:
        /*000c*/ 	.word	0x00000000
        /*0010*/ 	.short	0x0002
        /*0012*/ 	.short	0x0010
        /*0014*/ 	.byte	0x00, 0xf0, 0x11, 0x00


	//----- nvinfo : EIATTR_KPARAM_INFO
	.align		4
.L_10:
        /*0018*/ 	.byte	0x04, 0x17
        /*001a*/ 	.short	(.L_12 - .L_11)
.L_11:
        /*001c*/ 	.word	0x00000000
        /*0020*/ 	.short	0x0001
        /*0022*/ 	.short	0x0008
        /*0024*/ 	.byte	0x00, 0xf5, 0x21, 0x00


	//----- nvinfo : EIATTR_KPARAM_INFO
	.align		4
.L_12:
        /*0028*/ 	.byte	0x04, 0x17
        /*002a*/ 	.short	(.L_14 - .L_13)
.L_13:
        /*002c*/ 	.word	0x00000000
        /*0030*/ 	.short	0x0000
        /*0032*/ 	.short	0x0000
        /*0034*/ 	.byte	0x00, 0xf5, 0x21, 0x00


	//----- nvinfo : EIATTR_SPARSE_MMA_MASK
	.align		4
.L_14:
        /*0038*/ 	.byte	0x03, 0x50
        /*003a*/ 	.short	0x0000


	//----- nvinfo : EIATTR_MAXREG_COUNT
	.align		4
        /*003c*/ 	.byte	0x03, 0x1b
        /*003e*/ 	.short	0x00ff


	//----- nvinfo : EIATTR_NUM_BARRIERS
	.align		4
        /*0040*/ 	.byte	0x02, 0x4c
        /*0042*/ 	.byte	0x01
	.zero		1


	//----- nvinfo : EIATTR_MERCURY_ISA_VERSION
	.align		4
        /*0044*/ 	.byte	0x03, 0x5f
        /*0046*/ 	.short	0x0101


	//----- nvinfo : EIATTR_VRC_CTA_INIT_COUNT
	.align		4
        /*0048*/ 	.byte	0x02, 0x4a
	.zero		1
	.zero		1


	//----- nvinfo : EIATTR_EXIT_INSTR_OFFSETS
	.align		4
        /*004c*/ 	.byte	0x04, 0x1c
        /*004e*/ 	.short	(.L_16 - .L_15)


	//   ....[0]....
.L_15:
        /*0050*/ 	.word	0x000005a0


	//   ....[1]....
        /*0054*/ 	.word	0x00000740


	//----- nvinfo : EIATTR_CBANK_PARAM_SIZE
	.align		4
.L_16:
        /*0058*/ 	.byte	0x03, 0x19
        /*005a*/ 	.short	0x0014


	//----- nvinfo : EIATTR_PARAM_CBANK
	.align		4
        /*005c*/ 	.byte	0x04, 0x0a
        /*005e*/ 	.short	(.L_18 - .L_17)
	.align		4
.L_17:
        /*0060*/ 	.word	index@(.nv.constant0._Z17conv2D_gpu_sharedPKfPfi)
        /*0064*/ 	.short	0x0380
        /*0066*/ 	.short	0x0014


	//----- nvinfo : EIATTR_SW_WAR
	.align		4
.L_18:
        /*0068*/ 	.byte	0x04, 0x36
        /*006a*/ 	.short	(.L_20 - .L_19)
.L_19:
        /*006c*/ 	.word	0x00000008
.L_20:


//--------------------- .nv.callgraph             --------------------------
	.section	.nv.callgraph,"",@"SHT_CUDA_CALLGRAPH"
	.align	4
	.sectionentsize	8
	.align		4
        /*0000*/ 	.word	0x00000000
	.align		4
        /*0004*/ 	.word	0xffffffff
	.align		4
        /*0008*/ 	.word	0x00000000
	.align		4
        /*000c*/ 	.word	0xfffffffe
	.align		4
        /*0010*/ 	.word	0x00000000
	.align		4
        /*0014*/ 	.word	0xfffffffd
	.align		4
        /*0018*/ 	.word	0x00000000
	.align		4
        /*001c*/ 	.word	0xfffffffc


//--------------------- .nv.constant3             --------------------------
	.section	.nv.constant3,"a",@progbits
	.align	4
.nv.constant3:
	.type		d_kernel,@object
	.size		d_kernel,(.L_0 - d_kernel)
d_kernel:
        /*0000*/ 	.byte	0x00, 0x00, 0x00, 0x00, 0x00, 0x00, 0x80, 0xbf, 0x00, 0x00, 0x00, 0x00, 0x00, 0x00, 0x80, 0xbf
        /*0010*/ 	.byte	0x00, 0x00, 0xa0, 0x40, 0x00, 0x00, 0x80, 0xbf, 0x00, 0x00, 0x00, 0x00, 0x00, 0x00, 0x80, 0xbf
        /*0020*/ 	.byte	0x00, 0x00, 0x00, 0x00
.L_0:


//--------------------- .text._Z17conv2D_gpu_sharedPKfPfi --------------------------
	.section	.text._Z17conv2D_gpu_sharedPKfPfi,"ax",@progbits
	.align	128
        .global         _Z17conv2D_gpu_sharedPKfPfi
        .type           _Z17conv2D_gpu_sharedPKfPfi,@function
        .size           _Z17conv2D_gpu_sharedPKfPfi,(.L_x_1 - _Z17conv2D_gpu_sharedPKfPfi)
        .other          _Z17conv2D_gpu_sharedPKfPfi,@"STO_CUDA_ENTRY STV_DEFAULT"
_Z17conv2D_gpu_sharedPKfPfi:
.text._Z17conv2D_gpu_sharedPKfPfi:
[----:B------:R-:W-:Y:S01]  /*0000*/  LDC R1, c[0x0][0x37c] ;  /* 0x0000df00ff017b82 */ /* 0x000fe20000000800 */
[----:B------:R-:W0:Y:S01]  /*0010*/  S2R R13, SR_TID.Y ;  /* 0x00000000000d7919 */ /* 0x000e220000002200 */
[----:B------:R-:W1:Y:S01]  /*0020*/  LDCU UR6, c[0x0][0x390] ;  /* 0x00007200ff0677ac */ /* 0x000e620008000800 */
[----:B------:R-:W0:Y:S01]  /*0030*/  S2R R0, SR_CTAID.Y ;  /* 0x0000000000007919 */ /* 0x000e220000002600 */
[----:B------:R-:W2:Y:S01]  /*0040*/  LDCU.64 UR8, c[0x0][0x380] ;  /* 0x00007000ff0877ac */ /* 0x000ea20008000a00 */
[----:B------:R-:W3:Y:S01]  /*0050*/  S2R R11, SR_TID.X ;  /* 0x00000000000b7919 */ /* 0x000ee20000002100 */
[----:B------:R-:W4:Y:S01]  /*0060*/  LDCU.64 UR4, c[0x0][0x358] ;  /* 0x00006b00ff0477ac */ /* 0x000f220008000a00 */
[----:B------:R-:W3:Y:S01]  /*0070*/  S2R R4, SR_CTAID.X ;  /* 0x0000000000047919 */ /* 0x000ee20000002500 */
[----:B0-----:R-:W-:-:S04]  /*0080*/  IMAD R5, R0, 0x10, R13 ;  /* 0x0000001000057824 */ /* 0x001fc800078e020d */
[C---:B------:R-:W-:Y:S01]  /*0090*/  VIADD R0, R5.reuse, 0xffffffff ;  /* 0xffffffff05007836 */ /* 0x040fe20000000000 */
[----:B-1----:R-:W-:Y:S01]  /*00a0*/  ISETP.GT.AND P0, PT, R5, UR6, PT ;  /* 0x0000000605007c0c */ /* 0x002fe2000bf04270 */
[----:B---3--:R-:W-:-:S03]  /*00b0*/  IMAD R4, R4, 0x10, R11 ;  /* 0x0000001004047824 */ /* 0x008fc600078e020b */
[----:B------:R-:W-:Y:S01]  /*00c0*/  ISETP.NE.AND P0, PT, R5, RZ, !P0 ;  /* 0x000000ff0500720c */ /* 0x000fe20004705270 */
[----:B------:R-:W-:Y:S02]  /*00d0*/  IMAD R3, R0, UR6, RZ ;  /* 0x0000000600037c24 */ /* 0x000fe4000f8e02ff */
[C---:B------:R-:W-:Y:S01]  /*00e0*/  VIADD R2, R4.reuse, 0x1 ;  /* 0x0000000104027836 */ /* 0x040fe20000000000 */
[C---:B------:R-:W-:Y:S02]  /*00f0*/  ISETP.GE.AND P1, PT, R4.reuse, UR6, PT ;  /* 0x0000000604007c0c */ /* 0x040fe4000bf26270 */
[----:B------:R-:W-:Y:S02]  /*0100*/  SHF.R.S32.HI R0, RZ, 0x1f, R4 ;  /* 0x0000001fff007819 */ /* 0x000fe40000011404 */
[----:B------:R-:W-:Y:S02]  /*0110*/  ISETP.GT.AND P1, PT, R4, -0x1, !P1 ;  /* 0xffffffff0400780c */ /* 0x000fe40004f24270 */
[----:B------:R-:W-:-:S02]  /*0120*/  ISETP.GE.AND P2, PT, R2, UR6, PT ;  /* 0x0000000602007c0c */ /* 0x000fc4000bf46270 */
[----:B------:R-:W-:Y:S02]  /*0130*/  PLOP3.LUT P3, PT, P0, P1, PT, 0x80, 0x8 ;  /* 0x000000000008781c */ /* 0x000fe40000763070 */
[C---:B------:R-:W-:Y:S02]  /*0140*/  ISETP.GT.AND P2, PT, R4.reuse, -0x2, !P2 ;  /* 0xfffffffe0400780c */ /* 0x040fe40005744270 */
[----:B------:R-:W-:Y:S02]  /*0150*/  IADD3 R8, P5, PT, R4, R3, RZ ;  /* 0x0000000304087210 */ /* 0x000fe40007fbe0ff */
[----:B------:R-:W-:-:S07]  /*0160*/  PLOP3.LUT P4, PT, P0, P2, PT, 0x80, 0x8 ;  /* 0x000000000008781c */ /* 0x000fce0000785070 */
[----:B------:R-:W0:Y:S01]  /*0170*/  @P3 LDC.64 R6, c[0x0][0x380] ;  /* 0x0000e000ff063b82 */ /* 0x000e220000000a00 */
[----:B------:R-:W-:Y:S01]  /*0180*/  @P3 IMAD.IADD R9, R4, 0x1, R3 ;  /* 0x0000000104093824 */ /* 0x000fe200078e0203 */
[----:B------:R-:W-:Y:S02]  /*0190*/  LEA.HI.X.SX32 R3, R3, R0, 0x1, P5 ;  /* 0x0000000003037211 */ /* 0x000fe400028f0eff */
[----:B--2---:R-:W-:-:S04]  /*01a0*/  LEA R2, P5, R8, UR8, 0x2 ;  /* 0x0000000808027c11 */ /* 0x004fc8000f8a10ff */
[----:B------:R-:W-:-:S05]  /*01b0*/  LEA.HI.X R3, R8, UR9, R3, 0x2, P5 ;  /* 0x0000000908037c11 */ /* 0x000fca000a8f1403 */
[----:B----4-:R-:W2:Y:S01]  /*01c0*/  @P4 LDG.E R17, desc[UR4][R2.64+0x4] ;  /* 0x0000040402114981 */ /* 0x010ea2000c1e1900 */
[----:B0-----:R-:W-:-:S06]  /*01d0*/  @P3 IMAD.WIDE R6, R9, 0x4, R6 ;  /* 0x0000000409063825 */ /* 0x001fcc00078e0206 */
[----:B------:R0:W3:Y:S01]  /*01e0*/  @P3 LDG.E R7, desc[UR4][R6.64] ;  /* 0x0000000406073981 */ /* 0x0000e2000c1e1900 */
[----:B------:R-:W1:Y:S01]  /*01f0*/  S2R R9, SR_CgaCtaId ;  /* 0x0000000000097919 */ /* 0x000e620000008800 */
[C---:B------:R-:W-:Y:S01]  /*0200*/  VIADD R16, R5.reuse, 0x1 ;  /* 0x0000000105107836 */ /* 0x040fe20000000000 */
[----:B------:R-:W-:Y:S02]  /*0210*/  MOV R8, 0x400 ;  /* 0x0000040000087802 */ /* 0x000fe40000000f00 */
[----:B------:R-:W-:Y:S02]  /*0220*/  ISETP.LT.AND P6, PT, R5, UR6, P1 ;  /* 0x0000000605007c0c */ /* 0x000fe40008fc1270 */
[----:B------:R-:W-:-:S11]  /*0230*/  ISETP.LT.AND P1, PT, R16, UR6, P1 ;  /* 0x0000000610007c0c */ /* 0x000fd60008f21270 */
[----:B------:R-:W4:Y:S01]  /*0240*/  @P6 LDC.64 R14, c[0x0][0x380] ;  /* 0x0000e000ff0e6b82 */ /* 0x000f220000000a00 */
[----:B-1----:R-:W-:-:S05]  /*0250*/  LEA R8, R9, R8, 0x18 ;  /* 0x0000000809087211 */ /* 0x002fca00078ec0ff */
[----:B------:R-:W-:-:S04]  /*0260*/  IMAD R8, R13, 0x48, R8 ;  /* 0x000000480d087824 */ /* 0x000fc800078e0208 */
[----:B------:R-:W-:Y:S02]  /*0270*/  IMAD R10, R11, 0x4, R8 ;  /* 0x000000040b0a7824 */ /* 0x000fe400078e0208 */
[----:B------:R-:W-:Y:S01]  /*0280*/  IMAD R11, R5, UR6, RZ ;  /* 0x00000006050b7c24 */ /* 0x000fe2000f8e02ff */
[----:B------:R-:W1:Y:S03]  /*0290*/  @P1 LDC.64 R8, c[0x0][0x380] ;  /* 0x0000e000ff081b82 */ /* 0x000e660000000a00 */
[C---:B------:R-:W-:Y:S01]  /*02a0*/  VIADD R19, R11.reuse, UR6 ;  /* 0x000000060b137c36 */ /* 0x040fe20008000000 */
[C---:B0-----:R-:W-:Y:S01]  /*02b0*/  IADD3 R6, P5, PT, R4.reuse, R11, RZ ;  /* 0x0000000b04067210 */ /* 0x041fe20007fbe0ff */
[----:B------:R-:W-:Y:S03]  /*02c0*/  @!P4 STS [R10+0x8], RZ ;  /* 0x000008ff0a00c388 */ /* 0x000fe60000000800 */
[----:B------:R-:W-:Y:S01]  /*02d0*/  LEA.HI.X.SX32 R13, R11, R0, 0x1, P5 ;  /* 0x000000000b0d7211 */ /* 0x000fe200028f0eff */
[----:B------:R-:W-:Y:S01]  /*02e0*/  @!P3 STS [R10+0x4], RZ ;  /* 0x000004ff0a00b388 */ /* 0x000fe20000000800 */
[C---:B------:R-:W-:Y:S01]  /*02f0*/  IADD3 R18, P5, PT, R4.reuse, R19, RZ ;  /* 0x0000001304127210 */ /* 0x040fe20007fbe0ff */
[----:B------:R-:W-:-:S04]  /*0300*/  @P1 IMAD.IADD R21, R4, 0x1, R19 ;  /* 0x0000000104151824 */ /* 0x000fc800078e0213 */
[----:B-1----:R-:W-:-:S06]  /*0310*/  @P1 IMAD.WIDE R8, R21, 0x4, R8 ;  /* 0x0000000415081825 */ /* 0x002fcc00078e0208 */
[----:B------:R-:W5:Y:S04]  /*0320*/  @P1 LDG.E R9, desc[UR4][R8.64] ;  /* 0x0000000408091981 */ /* 0x000f68000c1e1900 */
[----:B--2---:R-:W-:Y:S01]  /*0330*/  @P4 STS [R10+0x8], R17 ;  /* 0x000008110a004388 */ /* 0x004fe20000000800 */
[----:B------:R-:W-:-:S04]  /*0340*/  LEA R12, P4, R6, UR8, 0x2 ;  /* 0x00000008060c7c11 */ /* 0x000fc8000f8810ff */
[----:B------:R-:W-:Y:S02]  /*0350*/  LEA.HI.X R13, R6, UR9, R13, 0x2, P4 ;  /* 0x00000009060d7c11 */ /* 0x000fe4000a0f140d */
[----:B------:R-:W-:Y:S01]  /*0360*/  LEA R6, P4, R18, UR8, 0x2 ;  /* 0x0000000812067c11 */ /* 0x000fe2000f8810ff */
[----:B---3--:R0:W-:Y:S01]  /*0370*/  @P3 STS [R10+0x4], R7 ;  /* 0x000004070a003388 */ /* 0x0081e20000000800 */
[----:B------:R-:W-:-:S04]  /*0380*/  ISETP.GT.AND P3, PT, R4, UR6, PT ;  /* 0x0000000604007c0c */ /* 0x000fc8000bf64270 */
[----:B------:R-:W-:Y:S02]  /*0390*/  ISETP.GT.AND P3, PT, R4, RZ, !P3 ;  /* 0x000000ff0400720c */ /* 0x000fe40005f64270 */
[----:B0-----:R-:W-:Y:S02]  /*03a0*/  LEA.HI.X.SX32 R7, R19, R0, 0x1, P5 ;  /* 0x0000000013077211 */ /* 0x001fe400028f0eff */
[C---:B------:R-:W-:Y:S02]  /*03b0*/  ISETP.LT.AND P5, PT, R5.reuse, UR6, P3 ;  /* 0x0000000605007c0c */ /* 0x040fe40009fa1270 */
[----:B------:R-:W-:Y:S02]  /*03c0*/  LEA.HI.X R7, R18, UR9, R7, 0x2, P4 ;  /* 0x0000000912077c11 */ /* 0x000fe4000a0f1407 */
[----:B------:R-:W-:Y:S02]  /*03d0*/  PLOP3.LUT P0, PT, P0, P3, PT, 0x80, 0x8 ;  /* 0x000000000008781c */ /* 0x000fe40000707070 */
[----:B------:R-:W-:-:S02]  /*03e0*/  ISETP.LT.AND P4, PT, R5, UR6, P2 ;  /* 0x0000000605007c0c */ /* 0x000fc40009781270 */
[C---:B------:R-:W-:Y:S02]  /*03f0*/  ISETP.LT.AND P3, PT, R16.reuse, UR6, P3 ;  /* 0x0000000610007c0c */ /* 0x040fe40009f61270 */
[----:B------:R-:W-:Y:S01]  /*0400*/  ISETP.LT.AND P2, PT, R16, UR6, P2 ;  /* 0x0000000610007c0c */ /* 0x000fe20009741270 */
[----:B------:R-:W-:-:S04]  /*0410*/  @P6 IMAD.IADD R17, R4, 0x1, R11 ;  /* 0x0000000104116824 */ /* 0x000fc800078e020b */
[----:B----4-:R-:W-:Y:S02]  /*0420*/  @P6 IMAD.WIDE R14, R17, 0x4, R14 ;  /* 0x00000004110e6825 */ /* 0x010fe400078e020e */
[----:B------:R-:W2:Y:S04]  /*0430*/  @P0 LDG.E R3, desc[UR4][R2.64+-0x4] ;  /* 0xfffffc0402030981 */ /* 0x000ea8000c1e1900 */
[----:B------:R-:W3:Y:S04]  /*0440*/  @P5 LDG.E R17, desc[UR4][R12.64+-0x4] ;  /* 0xfffffc040c115981 */ /* 0x000ee8000c1e1900 */
[----:B------:R-:W4:Y:S04]  /*0450*/  @P4 LDG.E R19, desc[UR4][R12.64+0x4] ;  /* 0x000004040c134981 */ /* 0x000f28000c1e1900 */
[----:B------:R-:W4:Y:S04]  /*0460*/  @P6 LDG.E R15, desc[UR4][R14.64] ;  /* 0x000000040e0f6981 */ /* 0x000f28000c1e1900 */
[----:B------:R-:W4:Y:S04]  /*0470*/  @P3 LDG.E R21, desc[UR4][R6.64+-0x4] ;  /* 0xfffffc0406153981 */ /* 0x000f28000c1e1900 */
[----:B------:R-:W4:Y:S04]  /*0480*/  @P2 LDG.E R23, desc[UR4][R6.64+0x4] ;  /* 0x0000040406172981 */ /* 0x000f28000c1e1900 */
[----:B------:R0:W-:Y:S04]  /*0490*/  @!P5 STS [R10+0x48], RZ ;  /* 0x000048ff0a00d388 */ /* 0x0001e80000000800 */
[----:B------:R0:W-:Y:S04]  /*04a0*/  @!P4 STS [R10+0x50], RZ ;  /* 0x000050ff0a00c388 */ /* 0x0001e80000000800 */
[----:B------:R0:W-:Y:S04]  /*04b0*/  @!P6 STS [R10+0x4c], RZ ;  /* 0x00004cff0a00e388 */ /* 0x0001e80000000800 */
[----:B------:R0:W-:Y:S04]  /*04c0*/  @!P3 STS [R10+0x90], RZ ;  /* 0x000090ff0a00b388 */ /* 0x0001e80000000800 */
[----:B------:R0:W-:Y:S04]  /*04d0*/  @!P2 STS [R10+0x98], RZ ;  /* 0x000098ff0a00a388 */ /* 0x0001e80000000800 */
[----:B------:R0:W-:Y:S04]  /*04e0*/  @!P1 STS [R10+0x94], RZ ;  /* 0x000094ff0a009388 */ /* 0x0001e80000000800 */
[----:B-----5:R0:W-:Y:S01]  /*04f0*/  @P1 STS [R10+0x94], R9 ;  /* 0x000094090a001388 */ /* 0x0201e20000000800 */
[----:B------:R-:W-:-:S03]  /*0500*/  VIMNMX R5, PT, PT, R5, R4, !PT ;  /* 0x0000000405057248 */ /* 0x000fc60007fe0100 */
[----:B--2---:R0:W-:Y:S04]  /*0510*/  @P0 STS [R10], R3 ;  /* 0x000000030a000388 */ /* 0x0041e80000000800 */
[----:B---3--:R0:W-:Y:S04]  /*0520*/  @P5 STS [R10+0x48], R17 ;  /* 0x000048110a005388 */ /* 0x0081e80000000800 */
[----:B----4-:R0:W-:Y:S04]  /*0530*/  @P4 STS [R10+0x50], R19 ;  /* 0x000050130a004388 */ /* 0x0101e80000000800 */
[----:B------:R0:W-:Y:S04]  /*0540*/  @P6 STS [R10+0x4c], R15 ;  /* 0x00004c0f0a006388 */ /* 0x0001e80000000800 */
[----:B------:R0:W-:Y:S04]  /*0550*/  @P3 STS [R10+0x90], R21 ;  /* 0x000090150a003388 */ /* 0x0001e80000000800 */
[----:B------:R0:W-:Y:S04]  /*0560*/  @P2 STS [R10+0x98], R23 ;  /* 0x000098170a002388 */ /* 0x0001e80000000800 */
[----:B------:R0:W-:Y:S01]  /*0570*/  @!P0 STS [R10], RZ ;  /* 0x000000ff0a008388 */ /* 0x0001e20000000800 */
[----:B------:R-:W-:Y:S01]  /*0580*/  BAR.SYNC.DEFER_BLOCKING 0x0 ;  /* 0x0000000000007b1d */ /* 0x000fe20000010000 */
[----:B------:R-:W-:-:S13]  /*0590*/  ISETP.GE.AND P5, PT, R5, UR6, PT ;  /* 0x0000000605007c0c */ /* 0x000fda000bfa6270 */
[----:B0-----:R-:W-:Y:S05]  /*05a0*/  @P5 EXIT ;  /* 0x000000000000594d */ /* 0x001fea0003800000 */
[----:B------:R-:W0:Y:S01]  /*05b0*/  LDS R0, [R10] ;  /* 0x000000000a007984 */ /* 0x000e220000000800 */
[----:B------:R-:W0:Y:S01]  /*05c0*/  LDCU.128 UR8, c[0x3][URZ] ;  /* 0x00c00000ff0877ac */ /* 0x000e220008000c00 */
[----:B------:R-:W-:Y:S02]  /*05d0*/  IMAD.IADD R11, R4, 0x1, R11 ;  /* 0x00000001040b7824 */ /* 0x000fe400078e020b */
[----:B------:R-:W1:Y:S01]  /*05e0*/  LDS R3, [R10+0x4] ;  /* 0x000004000a037984 */ /* 0x000e620000000800 */
[----:B------:R-:W2:Y:S03]  /*05f0*/  LDCU.128 UR12, c[0x3][0x10] ;  /* 0x00c00200ff0c77ac */ /* 0x000ea60008000c00 */
[----:B------:R-:W3:Y:S01]  /*0600*/  LDS R5, [R10+0x8] ;  /* 0x000008000a057984 */ /* 0x000ee20000000800 */
[----:B------:R-:W4:Y:S03]  /*0610*/  LDCU UR6, c[0x3][0x20] ;  /* 0x00c00400ff0677ac */ /* 0x000f260008000800 */
[----:B------:R-:W5:Y:S04]  /*0620*/  LDS R7, [R10+0x48] ;  /* 0x000048000a077984 */ /* 0x000f680000000800 */
[----:B------:R-:W2:Y:S04]  /*0630*/  LDS R9, [R10+0x4c] ;  /* 0x00004c000a097984 */ /* 0x000ea80000000800 */
[----:B------:R-:W4:Y:S04]  /*0640*/  LDS R13, [R10+0x50] ;  /* 0x000050000a0d7984 */ /* 0x000f280000000800 */
[----:B------:R-:W4:Y:S04]  /*0650*/  LDS R15, [R10+0x90] ;  /* 0x000090000a0f7984 */ /* 0x000f280000000800 */
[----:B------:R-:W4:Y:S04]  /*0660*/  LDS R17, [R10+0x94] ;  /* 0x000094000a117984 */ /* 0x000f280000000800 */
[----:B------:R-:W4:Y:S01]  /*0670*/  LDS R19, [R10+0x98] ;  /* 0x000098000a137984 */ /* 0x000f220000000800 */
[----:B0-----:R-:W-:-:S04]  /*0680*/  FFMA R0, R0, UR8, RZ ;  /* 0x0000000800007c23 */ /* 0x001fc800080000ff */
[----:B-1----:R-:W-:Y:S02]  /*0690*/  FFMA R0, R3, UR9, R0 ;  /* 0x0000000903007c23 */ /* 0x002fe40008000000 */
[----:B------:R-:W0:Y:S02]  /*06a0*/  LDC.64 R2, c[0x0][0x388] ;  /* 0x0000e200ff027b82 */ /* 0x000e240000000a00 */
[----:B---3--:R-:W-:-:S04]  /*06b0*/  FFMA R0, R5, UR10, R0 ;  /* 0x0000000a05007c23 */ /* 0x008fc80008000000 */
[----:B-----5:R-:W-:-:S04]  /*06c0*/  FFMA R0, R7, UR11, R0 ;  /* 0x0000000b07007c23 */ /* 0x020fc80008000000 */
[----:B--2---:R-:W-:-:S04]  /*06d0*/  FFMA R0, R9, UR12, R0 ;  /* 0x0000000c09007c23 */ /* 0x004fc80008000000 */
[----:B----4-:R-:W-:-:S04]  /*06e0*/  FFMA R0, R13, UR13, R0 ;  /* 0x0000000d0d007c23 */ /* 0x010fc80008000000 */
[----:B------:R-:W-:-:S04]  /*06f0*/  FFMA R0, R15, UR14, R0 ;  /* 0x0000000e0f007c23 */ /* 0x000fc80008000000 */
[----:B------:R-:W-:Y:S01]  /*0700*/  FFMA R0, R17, UR15, R0 ;  /* 0x0000000f11007c23 */ /* 0x000fe20008000000 */
[----:B0-----:R-:W-:-:S04]  /*0710*/  IMAD.WIDE R2, R11, 0x4, R2 ;  /* 0x000000040b027825 */ /* 0x001fc800078e0202 */
[----:B------:R-:W-:-:S05]  /*0720*/  FFMA R19, R19, UR6, R0 ;  /* 0x0000000613137c23 */ /* 0x000fca0008000000 */
[----:B------:R-:W-:Y:S01]  /*0730*/  STG.E desc[UR4][R2.64], R19 ;  /* 0x0000001302007986 */ /* 0x000fe2000c101904 */
[----:B------:R-:W-:Y:S05]  /*0740*/  EXIT ;  /* 0x000000000000794d */ /* 0x000fea0003800000 */
.L_x_0:
[----:B------:R-:W-:-:S00]  /*0750*/  BRA `(.L_x_0) ;  /* 0xfffffffc00fc7947 */ /* 0x000fc0000383ffff */
[----:B------:R-:W-:-:S00]  /*0760*/  NOP ;  /* 0x0000000000007918 */ /* 0x000fc00000000000 */
        /* <DEDUP_REMOVED lines=9> */
.L_x_1:


//--------------------- .nv.shared._Z17conv2D_gpu_sharedPKfPfi --------------------------
	.section	.nv.shared._Z17conv2D_gpu_sharedPKfPfi,"aw",@nobits
	.sectionflags	@""
	.align	4
.nv.shared._Z17conv2D_gpu_sharedPKfPfi:
	.zero		2320


//--------------------- .nv.shared.reserved.0     --------------------------
	.section	.nv.shared.reserved.0,"aw",@nobits
	.weak		__nv_reservedSMEM_offset_0_alias
	.size		__nv_reservedSMEM_offset_0_alias, 0, 64
	.other		__nv_reservedSMEM_offset_0_alias,@"STO_CUDA_RESERVED_SHARED STV_DEFAULT"
__nv_reservedSMEM_offset_0_alias:
	.zero		0
	.zero		64


//--------------------- .nv.constant0._Z17conv2D_gpu_sharedPKfPfi --------------------------
	.section	.nv.constant0._Z17conv2D_gpu_sharedPKfPfi,"a",@progbits
	.sectionflags	@""
	.align	4
.nv.constant0._Z17conv2D_gpu_sharedPKfPfi:
	.zero		916


//--------------------- SYMBOLS --------------------------

	.type		.nv.reservedSmem.offset0,@object
	.size		.nv.reservedSmem.offset0,0x4
	.type		.nv.reservedSmem.cap,@object
	.size		.nv.reservedSmem.cap,0x4
